//
// Generated by NVIDIA NVVM Compiler
//
// Compiler Build ID: CL-36424714
// Cuda compilation tools, release 13.0, V13.0.88
// Based on NVVM 20.0.0
//

.version 9.0
.target sm_100
.address_size 64

	// .globl	_Z14convolution_1dPiS_i
.const .align 4 .b8 mask[28];

.visible .entry _Z14convolution_1dPiS_i(
	.param .u64 .ptr .align 1 _Z14convolution_1dPiS_i_param_0,
	.param .u64 .ptr .align 1 _Z14convolution_1dPiS_i_param_1,
	.param .u32 _Z14convolution_1dPiS_i_param_2
)
{
	.reg .pred 	%p<21>;
	.reg .b32 	%r<48>;
	.reg .b64 	%rd<21>;

	ld.param.u64 	%rd3, [_Z14convolution_1dPiS_i_param_0];
	ld.param.u64 	%rd2, [_Z14convolution_1dPiS_i_param_1];
	ld.param.u32 	%r21, [_Z14convolution_1dPiS_i_param_2];
	cvta.to.global.u64 	%rd1, %rd3;
	mov.u32 	%r22, %ctaid.x;
	mov.u32 	%r23, %ntid.x;
	mov.u32 	%r24, %tid.x;
	mad.lo.s32 	%r1, %r22, %r23, %r24;
	setp.ge.s32 	%p1, %r1, %r21;
	@%p1 bra 	$L__BB0_16;
	add.s32 	%r2, %r1, -3;
	setp.lt.s32 	%p2, %r1, 3;
	setp.ge.s32 	%p3, %r2, %r21;
	mov.b32 	%r42, 0;
	or.pred  	%p4, %p2, %p3;
	@%p4 bra 	$L__BB0_3;
	mul.wide.u32 	%rd4, %r2, 4;
	add.s64 	%rd5, %rd1, %rd4;
	ld.global.u32 	%r26, [%rd5];
	ld.const.u32 	%r27, [mask];
	mul.lo.s32 	%r42, %r27, %r26;
$L__BB0_3:
	add.s32 	%r5, %r1, -2;
	setp.lt.s32 	%p5, %r1, 2;
	setp.ge.s32 	%p6, %r5, %r21;
	or.pred  	%p7, %p5, %p6;
	@%p7 bra 	$L__BB0_5;
	mul.wide.u32 	%rd6, %r5, 4;
	add.s64 	%rd7, %rd1, %rd6;
	ld.global.u32 	%r28, [%rd7];
	ld.const.u32 	%r29, [mask+4];
	mad.lo.s32 	%r42, %r29, %r28, %r42;
$L__BB0_5:
	setp.lt.s32 	%p8, %r1, 1;
	setp.gt.s32 	%p9, %r1, %r21;
	or.pred  	%p10, %p8, %p9;
	@%p10 bra 	$L__BB0_7;
	add.s32 	%r30, %r1, -1;
	mul.wide.u32 	%rd8, %r30, 4;
	add.s64 	%rd9, %rd1, %rd8;
	ld.global.u32 	%r31, [%rd9];
	ld.const.u32 	%r32, [mask+8];
	mad.lo.s32 	%r42, %r32, %r31, %r42;
$L__BB0_7:
	setp.lt.s32 	%p11, %r1, 0;
	@%p11 bra 	$L__BB0_9;
	mul.wide.u32 	%rd10, %r1, 4;
	add.s64 	%rd11, %rd1, %rd10;
	ld.global.u32 	%r33, [%rd11];
	ld.const.u32 	%r34, [mask+12];
	mad.lo.s32 	%r42, %r34, %r33, %r42;
$L__BB0_9:
	add.s32 	%r12, %r1, 1;
	setp.lt.s32 	%p12, %r1, -1;
	setp.ge.s32 	%p13, %r12, %r21;
	or.pred  	%p14, %p12, %p13;
	@%p14 bra 	$L__BB0_11;
	mul.wide.u32 	%rd12, %r12, 4;
	add.s64 	%rd13, %rd1, %rd12;
	ld.global.u32 	%r35, [%rd13];
	ld.const.u32 	%r36, [mask+16];
	mad.lo.s32 	%r42, %r36, %r35, %r42;
$L__BB0_11:
	add.s32 	%r15, %r1, 2;
	setp.lt.s32 	%p15, %r1, -2;
	setp.ge.s32 	%p16, %r15, %r21;
	or.pred  	%p17, %p15, %p16;
	@%p17 bra 	$L__BB0_13;
	mul.wide.u32 	%rd14, %r15, 4;
	add.s64 	%rd15, %rd1, %rd14;
	ld.global.u32 	%r37, [%rd15];
	ld.const.u32 	%r38, [mask+20];
	mad.lo.s32 	%r42, %r38, %r37, %r42;
$L__BB0_13:
	add.s32 	%r18, %r1, 3;
	setp.lt.s32 	%p18, %r1, -3;
	setp.ge.s32 	%p19, %r18, %r21;
	or.pred  	%p20, %p18, %p19;
	@%p20 bra 	$L__BB0_15;
	mul.wide.u32 	%rd16, %r18, 4;
	add.s64 	%rd17, %rd1, %rd16;
	ld.global.u32 	%r39, [%rd17];
	ld.const.u32 	%r40, [mask+24];
	mad.lo.s32 	%r42, %r40, %r39, %r42;
$L__BB0_15:
	cvta.to.global.u64 	%rd18, %rd2;
	mul.wide.s32 	%rd19, %r1, 4;
	add.s64 	%rd20, %rd18, %rd19;
	st.global.u32 	[%rd20], %r42;
$L__BB0_16:
	ret;

}


// ===== COMPILED SASS (sm_100) =====

	.target	sm_100

	.elftype	@"ET_EXEC"


//--------------------- .note.nv.tkinfo           --------------------------
	.section	.note.nv.tkinfo,"",@"SHT_NOTE"
	.sectionflags	@"SHF_NOTE_NV_TKINFO"
	.tkinfo
        /*0018*/ 	.word	0x00000002
        /*0030*/ 	.string	""
        /*0030*/ 	.string	"ptxas"
        /*0030*/ 	.string	"Cuda compilation tools, release 13.0, V13.0.88"
        /*0030*/ 	.string	"Build cuda_13.0.r13.0/compiler.36424714_0"
        /*0030*/ 	.string	"-arch sm_100 -m 64 "



//--------------------- .note.nv.cuinfo           --------------------------
	.section	.note.nv.cuinfo,"",@"SHT_NOTE"
	.sectionflags	@"SHF_NOTE_NV_CUINFO"
        /*0018*/ 	.short	0x0002
        /*001a*/ 	.short	0x0064
        /*001c*/ 	.short	0x0082
	.zero		2


//--------------------- .nv.info                  --------------------------
	.section	.nv.info,"",@"SHT_CUDA_INFO"
	.align	4


	//----- nvinfo : EIATTR_REGCOUNT
	.align		4
        /*0000*/ 	.byte	0x04, 0x2f
        /*0002*/ 	.short	(.L_2 - .L_1)
	.align		4
.L_1:
        /*0004*/ 	.word	index@(_Z14convolution_1dPiS_i)
        /*0008*/ 	.word	0x0000001e


	//----- nvinfo : EIATTR_FRAME_SIZE
	.align		4
.L_2:
        /*000c*/ 	.byte	0x04, 0x11
        /*000e*/ 	.short	(.L_4 - .L_3)
	.align		4
.L_3:
        /*0010*/ 	.word	index@(_Z14convolution_1dPiS_i)
        /*0014*/ 	.word	0x00000000


	//----- nvinfo : EIATTR_MIN_STACK_SIZE
	.align		4
.L_4:
        /*0018*/ 	.byte	0x04, 0x12
        /*001a*/ 	.short	(.L_6 - .L_5)
	.align		4
.L_5:
        /*001c*/ 	.word	index@(_Z14convolution_1dPiS_i)
        /*0020*/ 	.word	0x00000000
.L_6:


//--------------------- .nv.compat                --------------------------
	.section	.nv.compat,"",@"SHT_CUDA_COMPAT_INFO"
	.align	4
        /*0000*/ 	.byte	0x02, 0x09, 0x00, 0x00, 0x02, 0x02, 0x01, 0x00, 0x02, 0x05, 0x05, 0x00, 0x03, 0x07, 0x01, 0x01
        /*0010*/ 	.byte	0x02, 0x03, 0x00, 0x00, 0x02, 0x06, 0x01, 0x00, 0x04, 0x0b, 0x08, 0x00, 0x09, 0x00, 0x00, 0x00
        /*0020*/ 	.byte	0x00, 0x00, 0x00, 0x00


//--------------------- .nv.info._Z14convolution_1dPiS_i --------------------------
	.section	.nv.info._Z14convolution_1dPiS_i,"",@"SHT_CUDA_INFO"
	.sectionflags	@""
	.align	4


	//----- nvinfo : EIATTR_CUDA_API_VERSION
	.align		4
        /*0000*/ 	.byte	0x04, 0x37
        /*0002*/ 	.short	(.L_8 - .L_7)
.L_7:
        /*0004*/ 	.word	0x00000082


	//----- nvinfo : EIATTR_KPARAM_INFO
	.align		4
.L_8:
        /*0008*/ 	.byte	0x04, 0x17
        /*000a*/ 	.short	(.L_10 - .L_9)
.L_9:
        /*000c*/ 	.word	0x00000000
        /*0010*/ 	.short	0x0002
        /*0012*/ 	.short	0x0010
        /*0014*/ 	.byte	0x00, 0xf0, 0x11, 0x00


	//----- nvinfo : EIATTR_KPARAM_INFO
	.align		4
.L_10:
        /*0018*/ 	.byte	0x04, 0x17
        /*001a*/ 	.short	(.L_12 - .L_11)
.L_11:
        /*001c*/ 	.word	0x00000000
        /*0020*/ 	.short	0x0001
        /*0022*/ 	.short	0x0008
        /*0024*/ 	.byte	0x00, 0xf5, 0x21, 0x00


	//----- nvinfo : EIATTR_KPARAM_INFO
	.align		4
.L_12:
        /*0028*/ 	.byte	0x04, 0x17
        /*002a*/ 	.short	(.L_14 - .L_13)
.L_13:
        /*002c*/ 	.word	0x00000000
        /*0030*/ 	.short	0x0000
        /*0032*/ 	.short	0x0000
        /*0034*/ 	.byte	0x00, 0xf5, 0x21, 0x00


	//----- nvinfo : EIATTR_SPARSE_MMA_MASK
	.align		4
.L_14:
        /*0038*/ 	.byte	0x03, 0x50
        /*003a*/ 	.short	0x0000


	//----- nvinfo : EIATTR_MAXREG_COUNT
	.align		4
        /*003c*/ 	.byte	0x03, 0x1b
        /*003e*/ 	.short	0x00ff


	//----- nvinfo : EIATTR_MERCURY_ISA_VERSION
	.align		4
        /*0040*/ 	.byte	0x03, 0x5f
        /*0042*/ 	.short	0x0101


	//----- nvinfo : EIATTR_VRC_CTA_INIT_COUNT
	.align		4
        /*0044*/ 	.byte	0x02, 0x4a
	.zero		1
	.zero		1


	//----- nvinfo : EIATTR_EXIT_INSTR_OFFSETS
	.align		4
        /*0048*/ 	.byte	0x04, 0x1c
        /*004a*/ 	.short	(.L_16 - .L_15)


	//   ....[0]....
.L_15:
        /*004c*/ 	.word	0x00000070


	//   ....[1]....
        /*0050*/ 	.word	0x00000430


	//----- nvinfo : EIATTR_CBANK_PARAM_SIZE
	.align		4
.L_16:
        /*0054*/ 	.byte	0x03, 0x19
        /*0056*/ 	.short	0x0014


	//----- nvinfo : EIATTR_PARAM_CBANK
	.align		4
        /*0058*/ 	.byte	0x04, 0x0a
        /*005a*/ 	.short	(.L_18 - .L_17)
	.align		4
.L_17:
        /*005c*/ 	.word	index@(.nv.constant0._Z14convolution_1dPiS_i)
        /*0060*/ 	.short	0x0380
        /*0062*/ 	.short	0x0014


	//----- nvinfo : EIATTR_SW_WAR
	.align		4
.L_18:
        /*0064*/ 	.byte	0x04, 0x36
        /*0066*/ 	.short	(.L_20 - .L_19)
.L_19:
        /*0068*/ 	.word	0x00000008
.L_20:


//--------------------- .nv.callgraph             --------------------------
	.section	.nv.callgraph,"",@"SHT_CUDA_CALLGRAPH"
	.align	4
	.sectionentsize	8
	.align		4
        /*0000*/ 	.word	0x00000000
	.align		4
        /*0004*/ 	.word	0xffffffff
	.align		4
        /*0008*/ 	.word	0x00000000
	.align		4
        /*000c*/ 	.word	0xfffffffe
	.align		4
        /*0010*/ 	.word	0x00000000
	.align		4
        /*0014*/ 	.word	0xfffffffd
	.align		4
        /*0018*/ 	.word	0x00000000
	.align		4
        /*001c*/ 	.word	0xfffffffc


//--------------------- .nv.constant3             --------------------------
	.section	.nv.constant3,"a",@progbits
	.align	4
.nv.constant3:
	.type		mask,@object
	.size		mask,(.L_0 - mask)
mask:
	.zero		28
.L_0:


//--------------------- .text._Z14convolution_1dPiS_i --------------------------
	.section	.text._Z14convolution_1dPiS_i,"ax",@progbits
	.align	128
        .global         _Z14convolution_1dPiS_i
        .type           _Z14convolution_1dPiS_i,@function
        .size           _Z14convolution_1dPiS_i,(.L_x_1 - _Z14convolution_1dPiS_i)
        .other          _Z14convolution_1dPiS_i,@"STO_CUDA_ENTRY STV_DEFAULT"
_Z14convolution_1dPiS_i:
.text._Z14convolution_1dPiS_i:
[----:B------:R-:W-:Y:S01]  /*0000*/  LDC R1, c[0x0][0x37c] ;  /* 0x0000df00ff017b82 */ /* 0x000fe20000000800 */
[----:B------:R-:W0:Y:S07]  /*0010*/  S2R R0, SR_TID.X ;  /* 0x0000000000007919 */ /* 0x000e2e0000002100 */
[----:B------:R-:W0:Y:S01]  /*0020*/  S2UR UR4, SR_CTAID.X ;  /* 0x00000000000479c3 */ /* 0x000e220000002500 */
[----:B------:R-:W1:Y:S07]  /*0030*/  LDCU UR6, c[0x0][0x390] ;  /* 0x00007200ff0677ac */ /* 0x000e6e0008000800 */
[----:B------:R-:W0:Y:S02]  /*0040*/  LDC R11, c[0x0][0x360] ;  /* 0x0000d800ff0b7b82 */ /* 0x000e240000000800 */
[----:B0-----:R-:W-:-:S05]  /*0050*/  IMAD R11, R11, UR4, R0 ;  /* 0x000000040b0b7c24 */ /* 0x001fca000f8e0200 */
[----:B-1----:R-:W-:-:S13]  /*0060*/  ISETP.GE.AND P0, PT, R11, UR6, PT ;  /* 0x000000060b007c0c */ /* 0x002fda000bf06270 */
[----:B------:R-:W-:Y:S05]  /*0070*/  @P0 EXIT ;  /* 0x000000000000094d */ /* 0x000fea0003800000 */
[C---:B------:R-:W-:Y:S01]  /*0080*/  IADD3 R5, PT, PT, R11.reuse, -0x3, RZ ;  /* 0xfffffffd0b057810 */ /* 0x040fe20007ffe0ff */
[C---:B------:R-:W-:Y:S01]  /*0090*/  VIADD R17, R11.reuse, 0x1 ;  /* 0x000000010b117836 */ /* 0x040fe20000000000 */
[C---:B------:R-:W-:Y:S01]  /*00a0*/  IADD3 R25, PT, PT, R11.reuse, -0x2, RZ ;  /* 0xfffffffe0b197810 */ /* 0x040fe20007ffe0ff */
[----:B------:R-:W-:Y:S01]  /*00b0*/  VIADD R13, R11, 0x3 ;  /* 0x000000030b0d7836 */ /* 0x000fe20000000000 */
[----:B------:R-:W-:Y:S01]  /*00c0*/  ISETP.GE.AND P0, PT, R5, UR6, PT ;  /* 0x0000000605007c0c */ /* 0x000fe2000bf06270 */
[----:B------:R-:W0:Y:S01]  /*00d0*/  LDCU.64 UR4, c[0x0][0x358] ;  /* 0x00006b00ff0477ac */ /* 0x000e220008000a00 */
[----:B------:R-:W-:Y:S02]  /*00e0*/  ISETP.GE.AND P3, PT, R25, UR6, PT ;  /* 0x0000000619007c0c */ /* 0x000fe4000bf66270 */
[C---:B------:R-:W-:Y:S02]  /*00f0*/  ISETP.LT.OR P0, PT, R11.reuse, 0x3, P0 ;  /* 0x000000030b00780c */ /* 0x040fe40000701670 */
[----:B------:R-:W-:-:S02]  /*0100*/  ISETP.GT.AND P2, PT, R11, UR6, PT ;  /* 0x000000060b007c0c */ /* 0x000fc4000bf44270 */
[C---:B------:R-:W-:Y:S02]  /*0110*/  ISETP.LT.OR P3, PT, R11.reuse, 0x2, P3 ;  /* 0x000000020b00780c */ /* 0x040fe40001f61670 */
[C---:B------:R-:W-:Y:S02]  /*0120*/  ISETP.LT.OR P2, PT, R11.reuse, 0x1, P2 ;  /* 0x000000010b00780c */ /* 0x040fe40001741670 */
[----:B------:R-:W-:Y:S02]  /*0130*/  IADD3 R15, PT, PT, R11, 0x2, RZ ;  /* 0x000000020b0f7810 */ /* 0x000fe40007ffe0ff */
[----:B------:R-:W-:Y:S02]  /*0140*/  ISETP.GE.AND P1, PT, R17, UR6, PT ;  /* 0x0000000611007c0c */ /* 0x000fe4000bf26270 */
[----:B------:R-:W-:Y:S01]  /*0150*/  ISETP.GE.AND P6, PT, R11, RZ, PT ;  /* 0x000000ff0b00720c */ /* 0x000fe20003fc6270 */
[----:B------:R-:W1:Y:S01]  /*0160*/  @!P0 LDC.64 R22, c[0x0][0x380] ;  /* 0x0000e000ff168b82 */ /* 0x000e620000000a00 */
[----:B------:R-:W-:-:S02]  /*0170*/  ISETP.GE.AND P5, PT, R15, UR6, PT ;  /* 0x000000060f007c0c */ /* 0x000fc4000bfa6270 */
[----:B------:R-:W-:Y:S02]  /*0180*/  ISETP.LT.OR P1, PT, R11, -0x1, P1 ;  /* 0xffffffff0b00780c */ /* 0x000fe40000f21670 */
[----:B------:R-:W-:Y:S02]  /*0190*/  ISETP.GE.AND P4, PT, R13, UR6, PT ;  /* 0x000000060d007c0c */ /* 0x000fe4000bf86270 */
[C---:B------:R-:W-:Y:S01]  /*01a0*/  ISETP.LT.OR P5, PT, R11.reuse, -0x2, P5 ;  /* 0xfffffffe0b00780c */ /* 0x040fe20002fa1670 */
[----:B------:R-:W2:Y:S01]  /*01b0*/  @!P3 LDC.64 R20, c[0x0][0x380] ;  /* 0x0000e000ff14bb82 */ /* 0x000ea20000000a00 */
[----:B------:R-:W-:-:S07]  /*01c0*/  ISETP.LT.OR P4, PT, R11, -0x3, P4 ;  /* 0xfffffffd0b00780c */ /* 0x000fce0002781670 */
[----:B------:R-:W3:Y:S08]  /*01d0*/  @!P2 LDC.64 R18, c[0x0][0x380] ;  /* 0x0000e000ff12ab82 */ /* 0x000ef00000000a00 */
[----:B------:R-:W4:Y:S01]  /*01e0*/  @P6 LDC.64 R8, c[0x0][0x380] ;  /* 0x0000e000ff086b82 */ /* 0x000f220000000a00 */
[----:B-1----:R-:W-:Y:S01]  /*01f0*/  @!P0 IMAD.WIDE.U32 R22, R5, 0x4, R22 ;  /* 0x0000000405168825 */ /* 0x002fe200078e0016 */
[----:B------:R-:W-:-:S04]  /*0200*/  @!P2 IADD3 R27, PT, PT, R11, -0x1, RZ ;  /* 0xffffffff0b1ba810 */ /* 0x000fc80007ffe0ff */
[----:B0-----:R-:W5:Y:S02]  /*0210*/  @!P0 LDG.E R0, desc[UR4][R22.64] ;  /* 0x0000000416008981 */ /* 0x001f64000c1e1900 */
[----:B------:R-:W0:Y:S08]  /*0220*/  @!P1 LDC.64 R6, c[0x0][0x380] ;  /* 0x0000e000ff069b82 */ /* 0x000e300000000a00 */
[----:B------:R-:W1:Y:S01]  /*0230*/  @!P5 LDC.64 R2, c[0x0][0x380] ;  /* 0x0000e000ff02db82 */ /* 0x000e620000000a00 */
[----:B--2---:R-:W-:-:S07]  /*0240*/  @!P3 IMAD.WIDE.U32 R20, R25, 0x4, R20 ;  /* 0x000000041914b825 */ /* 0x004fce00078e0014 */
[----:B------:R-:W2:Y:S01]  /*0250*/  @!P4 LDC.64 R4, c[0x0][0x380] ;  /* 0x0000e000ff04cb82 */ /* 0x000ea20000000a00 */
[----:B---3--:R-:W-:Y:S01]  /*0260*/  @!P2 IMAD.WIDE.U32 R18, R27, 0x4, R18 ;  /* 0x000000041b12a825 */ /* 0x008fe200078e0012 */
[----:B------:R-:W3:Y:S03]  /*0270*/  @!P3 LDG.E R10, desc[UR4][R20.64] ;  /* 0x00000004140ab981 */ /* 0x000ee6000c1e1900 */
[----:B----4-:R-:W-:Y:S02]  /*0280*/  @P6 IMAD.WIDE.U32 R24, R11, 0x4, R8 ;  /* 0x000000040b186825 */ /* 0x010fe400078e0008 */
[----:B------:R4:W3:Y:S01]  /*0290*/  @!P2 LDG.E R8, desc[UR4][R18.64] ;  /* 0x000000041208a981 */ /* 0x0008e2000c1e1900 */
[----:B------:R-:W3:Y:S01]  /*02a0*/  @!P3 LDC R9, c[0x3][0x4] ;  /* 0x00c00100ff09bb82 */ /* 0x000ee20000000800 */
[----:B0-----:R-:W-:Y:S02]  /*02b0*/  @!P1 IMAD.WIDE.U32 R16, R17, 0x4, R6 ;  /* 0x0000000411109825 */ /* 0x001fe400078e0006 */
[----:B------:R-:W3:Y:S04]  /*02c0*/  @P6 LDG.E R6, desc[UR4][R24.64] ;  /* 0x0000000418066981 */ /* 0x000ee8000c1e1900 */
[----:B------:R-:W3:Y:S01]  /*02d0*/  @!P1 LDG.E R16, desc[UR4][R16.64] ;  /* 0x0000000410109981 */ /* 0x000ee2000c1e1900 */
[----:B-1----:R-:W-:Y:S01]  /*02e0*/  @!P5 IMAD.WIDE.U32 R14, R15, 0x4, R2 ;  /* 0x000000040f0ed825 */ /* 0x002fe200078e0002 */
[----:B------:R-:W0:Y:S05]  /*02f0*/  @!P2 LDC R12, c[0x3][0x8] ;  /* 0x00c00200ff0cab82 */ /* 0x000e2a0000000800 */
[----:B------:R-:W3:Y:S01]  /*0300*/  @!P5 LDG.E R14, desc[UR4][R14.64] ;  /* 0x000000040e0ed981 */ /* 0x000ee2000c1e1900 */
[----:B--2---:R-:W-:-:S02]  /*0310*/  @!P4 IMAD.WIDE.U32 R4, R13, 0x4, R4 ;  /* 0x000000040d04c825 */ /* 0x004fc400078e0004 */
[----:B------:R-:W5:Y:S04]  /*0320*/  @!P0 LDC R3, c[0x3][RZ] ;  /* 0x00c00000ff038b82 */ /* 0x000f680000000800 */
[----:B------:R-:W2:Y:S04]  /*0330*/  @!P4 LDG.E R4, desc[UR4][R4.64] ;  /* 0x000000040404c981 */ /* 0x000ea8000c1e1900 */
[----:B------:R-:W1:Y:S01]  /*0340*/  @P6 LDC R13, c[0x3][0xc] ;  /* 0x00c00300ff0d6b82 */ /* 0x000e620000000800 */
[----:B------:R-:W-:-:S07]  /*0350*/  HFMA2 R7, -RZ, RZ, 0, 0 ;  /* 0x00000000ff077431 */ /* 0x000fce00000001ff */
[----:B----4-:R-:W4:Y:S08]  /*0360*/  @!P1 LDC R18, c[0x3][0x10] ;  /* 0x00c00400ff129b82 */ /* 0x010f300000000800 */
[----:B------:R-:W4:Y:S01]  /*0370*/  @!P5 LDC R19, c[0x3][0x14] ;  /* 0x00c00500ff13db82 */ /* 0x000f220000000800 */
[----:B-----5:R-:W-:-:S07]  /*0380*/  @!P0 IMAD R7, R0, R3, RZ ;  /* 0x0000000300078224 */ /* 0x020fce00078e02ff */
[----:B------:R-:W5:Y:S08]  /*0390*/  LDC.64 R2, c[0x0][0x388] ;  /* 0x0000e200ff027b82 */ /* 0x000f700000000a00 */
[----:B------:R-:W2:Y:S01]  /*03a0*/  @!P4 LDC R0, c[0x3][0x18] ;  /* 0x00c00600ff00cb82 */ /* 0x000ea20000000800 */
[----:B---3--:R-:W-:-:S04]  /*03b0*/  @!P3 IMAD R7, R10, R9, R7 ;  /* 0x000000090a07b224 */ /* 0x008fc800078e0207 */
[----:B0-----:R-:W-:-:S04]  /*03c0*/  @!P2 IMAD R7, R8, R12, R7 ;  /* 0x0000000c0807a224 */ /* 0x001fc800078e0207 */
[----:B-1----:R-:W-:-:S04]  /*03d0*/  @P6 IMAD R7, R6, R13, R7 ;  /* 0x0000000d06076224 */ /* 0x002fc800078e0207 */
[----:B----4-:R-:W-:Y:S02]  /*03e0*/  @!P1 IMAD R7, R16, R18, R7 ;  /* 0x0000001210079224 */ /* 0x010fe400078e0207 */
[----:B-----5:R-:W-:-:S04]  /*03f0*/  IMAD.WIDE R2, R11, 0x4, R2 ;  /* 0x000000040b027825 */ /* 0x020fc800078e0202 */
[----:B------:R-:W-:-:S04]  /*0400*/  @!P5 IMAD R7, R14, R19, R7 ;  /* 0x000000130e07d224 */ /* 0x000fc800078e0207 */
[----:B--2---:R-:W-:-:S05]  /*0410*/  @!P4 IMAD R7, R4, R0, R7 ;  /* 0x000000000407c224 */ /* 0x004fca00078e0207 */
[----:B------:R-:W-:Y:S01]  /*0420*/  STG.E desc[UR4][R2.64], R7 ;  /* 0x0000000702007986 */ /* 0x000fe2000c101904 */
[----:B------:R-:W-:Y:S05]  /*0430*/  EXIT ;  /* 0x000000000000794d */ /* 0x000fea0003800000 */
.L_x_0:
[----:B------:R-:W-:-:S00]  /*0440*/  BRA `(.L_x_0) ;  /* 0xfffffffc00fc7947 */ /* 0x000fc0000383ffff */
[----:B------:R-:W-:-:S00]  /*0450*/  NOP ;  /* 0x0000000000007918 */ /* 0x000fc00000000000 */
        /* <DEDUP_REMOVED lines=10> */
.L_x_1:


//--------------------- .nv.shared.reserved.0     --------------------------
	.section	.nv.shared.reserved.0,"aw",@nobits
	.weak		__nv_reservedSMEM_offset_0_alias
	.size		__nv_reservedSMEM_offset_0_alias, 0, 64
	.other		__nv_reservedSMEM_offset_0_alias,@"STO_CUDA_RESERVED_SHARED STV_DEFAULT"
__nv_reservedSMEM_offset_0_alias:
	.zero		0
	.zero		64


//--------------------- .nv.constant0._Z14convolution_1dPiS_i --------------------------
	.section	.nv.constant0._Z14convolution_1dPiS_i,"a",@progbits
	.sectionflags	@""
	.align	4
.nv.constant0._Z14convolution_1dPiS_i:
	.zero		916


//--------------------- SYMBOLS --------------------------

	.type		.nv.reservedSmem.offset0,@object
	.size		.nv.reservedSmem.offset0,0x4
